	.headerflags	@"EF_CUDA_TEXMODE_UNIFIED EF_CUDA_64BIT_ADDRESS EF_CUDA_ACCELERATORS EF_CUDA_SM90 EF_CUDA_VIRTUAL_SM(EF_CUDA_SM90)"
	.elftype	@"ET_EXEC"


//--------------------- .nv.info                  --------------------------
	.section	.nv.info,"",@"SHT_CUDA_INFO"
	.align	4


	//----- nvinfo : EIATTR_REGCOUNT
	.align		4
        /*0000*/ 	.byte	0x04, 0x2f
        /*0002*/ 	.short	(.L_1 - .L_0)
	.align		4
.L_0:
        /*0004*/ 	.word	index@(triton_poi_fused_max_pool2d_with_indices_22)
        /*0008*/ 	.word	0x0000001a


	//----- nvinfo : EIATTR_MIN_STACK_SIZE
	.align		4
.L_1:
        /*000c*/ 	.byte	0x04, 0x12
        /*000e*/ 	.short	(.L_3 - .L_2)
	.align		4
.L_2:
        /*0010*/ 	.word	index@(triton_poi_fused_max_pool2d_with_indices_22)
        /*0014*/ 	.word	0x00000000


	//----- nvinfo : EIATTR_FRAME_SIZE
	.align		4
.L_3:
        /*0018*/ 	.byte	0x04, 0x11
        /*001a*/ 	.short	(.L_5 - .L_4)
	.align		4
.L_4:
        /*001c*/ 	.word	index@(triton_poi_fused_max_pool2d_with_indices_22)
        /*0020*/ 	.word	0x00000000


	//----- nvinfo : EIATTR_MIN_STACK_SIZE
	.align		4
.L_5:
        /*0024*/ 	.byte	0x04, 0x12
        /*0026*/ 	.short	(.L_7 - .L_6)
	.align		4
.L_6:
        /*0028*/ 	.word	index@(triton_poi_fused_max_pool2d_with_indices_22)
        /*002c*/ 	.word	0x00000000
.L_7:


//--------------------- .nv.info.triton_poi_fused_max_pool2d_with_indices_22 --------------------------
	.section	.nv.info.triton_poi_fused_max_pool2d_with_indices_22,"",@"SHT_CUDA_INFO"
	.sectionflags	@""
	.align	4


	//----- nvinfo : EIATTR_CUDA_API_VERSION
	.align		4
        /*0000*/ 	.byte	0x04, 0x37
        /*0002*/ 	.short	(.L_9 - .L_8)
.L_8:
        /*0004*/ 	.word	0x0000007c


	//----- nvinfo : EIATTR_KPARAM_INFO
	.align		4
.L_9:
        /*0008*/ 	.byte	0x04, 0x17
        /*000a*/ 	.short	(.L_11 - .L_10)
.L_10:
        /*000c*/ 	.word	0x00000000
        /*0010*/ 	.short	0x0003
        /*0012*/ 	.short	0x0018
        /*0014*/ 	.byte	0x00, 0xf0, 0x11, 0x00


	//----- nvinfo : EIATTR_KPARAM_INFO
	.align		4
.L_11:
        /*0018*/ 	.byte	0x04, 0x17
        /*001a*/ 	.short	(.L_13 - .L_12)
.L_12:
        /*001c*/ 	.word	0x00000000
        /*0020*/ 	.short	0x0002
        /*0022*/ 	.short	0x0010
        /*0024*/ 	.byte	0x00, 0xf4, 0x21, 0x00


	//----- nvinfo : EIATTR_KPARAM_INFO
	.align		4
.L_13:
        /*0028*/ 	.byte	0x04, 0x17
        /*002a*/ 	.short	(.L_15 - .L_14)
.L_14:
        /*002c*/ 	.word	0x00000000
        /*0030*/ 	.short	0x0001
        /*0032*/ 	.short	0x0008
        /*0034*/ 	.byte	0x00, 0xf4, 0x21, 0x00


	//----- nvinfo : EIATTR_KPARAM_INFO
	.align		4
.L_15:
        /*0038*/ 	.byte	0x04, 0x17
        /*003a*/ 	.short	(.L_17 - .L_16)
.L_16:
        /*003c*/ 	.word	0x00000000
        /*0040*/ 	.short	0x0000
        /*0042*/ 	.short	0x0000
        /*0044*/ 	.byte	0x00, 0xf4, 0x21, 0x00


	//----- nvinfo : EIATTR_SPARSE_MMA_MASK
	.align		4
.L_17:
        /*0048*/ 	.byte	0x03, 0x50
        /*004a*/ 	.short	0x0000


	//----- nvinfo : EIATTR_MAXREG_COUNT
	.align		4
        /*004c*/ 	.byte	0x03, 0x1b
        /*004e*/ 	.short	0x00ff


	//----- nvinfo : EIATTR_EXIT_INSTR_OFFSETS
	.align		4
        /*0050*/ 	.byte	0x04, 0x1c
        /*0052*/ 	.short	(.L_19 - .L_18)


	//   ....[0]....
.L_18:
        /*0054*/ 	.word	0x000009c0


	//   ....[1]....
        /*0058*/ 	.word	0x000009e0


	//----- nvinfo : EIATTR_REQNTID
	.align		4
.L_19:
        /*005c*/ 	.byte	0x04, 0x10
        /*005e*/ 	.short	(.L_21 - .L_20)
.L_20:
        /*0060*/ 	.word	0x00000100
        /*0064*/ 	.word	0x00000001
        /*0068*/ 	.word	0x00000001


	//----- nvinfo : EIATTR_CBANK_PARAM_SIZE
	.align		4
.L_21:
        /*006c*/ 	.byte	0x03, 0x19
        /*006e*/ 	.short	0x001c


	//----- nvinfo : EIATTR_PARAM_CBANK
	.align		4
        /*0070*/ 	.byte	0x04, 0x0a
        /*0072*/ 	.short	(.L_23 - .L_22)
	.align		4
.L_22:
        /*0074*/ 	.word	index@(.nv.constant0.triton_poi_fused_max_pool2d_with_indices_22)
        /*0078*/ 	.short	0x0210
        /*007a*/ 	.short	0x001c


	//----- nvinfo : EIATTR_SW_WAR
	.align		4
.L_23:
        /*007c*/ 	.byte	0x04, 0x36
        /*007e*/ 	.short	(.L_25 - .L_24)
.L_24:
        /*0080*/ 	.word	0x00000008
.L_25:


//--------------------- .nv.callgraph             --------------------------
	.section	.nv.callgraph,"",@"SHT_CUDA_CALLGRAPH"
	.align	4
	.sectionentsize	8
	.align		4
        /*0000*/ 	.word	0x00000000
	.align		4
        /*0004*/ 	.word	0xffffffff
	.align		4
        /*0008*/ 	.word	0x00000000
	.align		4
        /*000c*/ 	.word	0xfffffffe
	.align		4
        /*0010*/ 	.word	0x00000000
	.align		4
        /*0014*/ 	.word	0xfffffffd
	.align		4
        /*0018*/ 	.word	0x00000000
	.align		4
        /*001c*/ 	.word	0xfffffffc


//--------------------- .text.triton_poi_fused_max_pool2d_with_indices_22 --------------------------
	.section	.text.triton_poi_fused_max_pool2d_with_indices_22,"ax",@progbits
	.align	128
        .global         triton_poi_fused_max_pool2d_with_indices_22
        .type           triton_poi_fused_max_pool2d_with_indices_22,@function
        .size           triton_poi_fused_max_pool2d_with_indices_22,(.L_x_1 - triton_poi_fused_max_pool2d_with_indices_22)
        .other          triton_poi_fused_max_pool2d_with_indices_22,@"STO_CUDA_ENTRY STV_DEFAULT"
triton_poi_fused_max_pool2d_with_indices_22:
.text.triton_poi_fused_max_pool2d_with_indices_22:
[----:B------:R-:W0:Y:S02]  /*0000*/  LDC R1, c[0x0][0x28] ;  /* 0x00000a00ff017b82 */ /* 0x000e240000000800 */
[----:B------:R-:W1:Y:S01]  /*0010*/  S2R R0, SR_TID.X ;  /* 0x0000000000007919 */ /* 0x000e620000002100 */
[----:B------:R-:W-:Y:S01]  /*0020*/  IMAD.MOV.U32 R4, RZ, RZ, RZ ;  /* 0x000000ffff047224 */ /* 0x000fe200078e00ff */
[----:B------:R-:W-:Y:S01]  /*0030*/  CS2R R20, SRZ ;  /* 0x0000000000147805 */ /* 0x000fe2000001ff00 */
[----:B------:R-:W-:Y:S01]  /*0040*/  IMAD.MOV.U32 R6, RZ, RZ, RZ ;  /* 0x000000ffff067224 */ /* 0x000fe200078e00ff */
[----:B------:R-:W2:Y:S01]  /*0050*/  S2R R3, SR_CTAID.X ;  /* 0x0000000000037919 */ /* 0x000ea20000002500 */
[----:B------:R-:W-:Y:S01]  /*0060*/  IMAD.MOV.U32 R8, RZ, RZ, RZ ;  /* 0x000000ffff087224 */ /* 0x000fe200078e00ff */
[----:B------:R-:W-:Y:S01]  /*0070*/  ULDC.64 UR4, c[0x0][0x208] ;  /* 0x0000820000047ab9 */ /* 0x000fe20000000a00 */
[----:B------:R-:W-:Y:S01]  /*0080*/  CS2R R22, SRZ ;  /* 0x0000000000167805 */ /* 0x000fe2000001ff00 */
[----:B------:R-:W-:Y:S01]  /*0090*/  ULDC.64 UR6, c[0x0][0x220] ;  /* 0x0000880000067ab9 */ /* 0x000fe20000000a00 */
[----:B-1----:R-:W-:Y:S01]  /*00a0*/  IMAD.SHL.U32 R0, R0, 0x2, RZ ;  /* 0x0000000200007824 */ /* 0x002fe200078e00ff */
[----:B--2---:R-:W-:-:S04]  /*00b0*/  SHF.R.S32.HI R2, RZ, 0x16, R3 ;  /* 0x00000016ff027819 */ /* 0x004fc80000011403 */
[----:B------:R-:W-:Y:S02]  /*00c0*/  LOP3.LUT R0, R0, 0x1fe, RZ, 0xc0, !PT ;  /* 0x000001fe00007812 */ /* 0x000fe400078ec0ff */
[----:B------:R-:W-:-:S03]  /*00d0*/  SGXT R2, R2, 0x1 ;  /* 0x000000010202781a */ /* 0x000fc60000000200 */
[----:B------:R-:W-:-:S04]  /*00e0*/  IMAD R3, R3, 0x200, R0 ;  /* 0x0000020003037824 */ /* 0x000fc800078e0200 */
[----:B------:R-:W-:Y:S01]  /*00f0*/  IMAD.MOV.U32 R5, RZ, RZ, R3 ;  /* 0x000000ffff057224 */ /* 0x000fe200078e0003 */
[----:B------:R-:W-:Y:S01]  /*0100*/  LEA.HI R0, R2, R3, RZ, 0x6 ;  /* 0x0000000302007211 */ /* 0x000fe200078f30ff */
[----:B------:R-:W-:Y:S01]  /*0110*/  IMAD.MOV.U32 R2, RZ, RZ, RZ ;  /* 0x000000ffff027224 */ /* 0x000fe200078e00ff */
[C---:B------:R-:W-:Y:S01]  /*0120*/  ISETP.GE.AND P0, PT, R3.reuse, 0x3e0400, PT ;  /* 0x003e04000300780c */ /* 0x040fe20003f06270 */
[----:B------:R-:W-:Y:S01]  /*0130*/  IMAD.HI R4, R3, -0x7df7df7d, R4 ;  /* 0x8208208303047827 */ /* 0x000fe200078e0204 */
[----:B------:R-:W-:-:S03]  /*0140*/  SHF.R.S32.HI R7, RZ, 0x6, R0 ;  /* 0x00000006ff077819 */ /* 0x000fc60000011400 */
[----:B------:R-:W-:Y:S01]  /*0150*/  IMAD.HI R2, R3, -0x7be77d73, R2 ;  /* 0x8418828d03027827 */ /* 0x000fe200078e0202 */
[----:B------:R-:W-:-:S03]  /*0160*/  SHF.R.U32.HI R9, RZ, 0x1f, R4 ;  /* 0x0000001fff097819 */ /* 0x000fc60000011604 */
[----:B------:R-:W-:Y:S01]  /*0170*/  IMAD.HI R6, R7, -0x7df7df7d, R6 ;  /* 0x8208208307067827 */ /* 0x000fe200078e0206 */
[----:B------:R-:W-:Y:S02]  /*0180*/  SHF.R.U32.HI R5, RZ, 0x1f, R2 ;  /* 0x0000001fff057819 */ /* 0x000fe40000011602 */
[----:B------:R-:W-:Y:S02]  /*0190*/  LEA.HI.SX32 R9, R4, R9, 0x14 ;  /* 0x0000000904097211 */ /* 0x000fe400078fa2ff */
[----:B------:R-:W-:Y:S02]  /*01a0*/  LEA.HI.SX32 R11, R2, R5, 0xd ;  /* 0x00000005020b7211 */ /* 0x000fe400078f6aff */
[----:B------:R-:W-:Y:S02]  /*01b0*/  SHF.R.U32.HI R5, RZ, 0x1f, R6 ;  /* 0x0000001fff057819 */ /* 0x000fe40000011606 */
[----:B------:R-:W-:Y:S01]  /*01c0*/  LOP3.LUT R2, R0, 0xffffffc0, RZ, 0xc0, !PT ;  /* 0xffffffc000027812 */ /* 0x000fe200078ec0ff */
[----:B------:R-:W-:Y:S01]  /*01d0*/  IMAD.HI R0, R9, -0x7df7df7d, R8 ;  /* 0x8208208309007827 */ /* 0x000fe200078e0208 */
[----:B------:R-:W-:-:S02]  /*01e0*/  LEA.HI R6, R6, R5, RZ, 0x1a ;  /* 0x0000000506067211 */ /* 0x000fc400078fd0ff */
[----:B------:R-:W1:Y:S01]  /*01f0*/  LDC.64 R4, c[0x0][0x210] ;  /* 0x00008400ff047b82 */ /* 0x000e620000000a00 */
[----:B------:R-:W-:Y:S01]  /*0200*/  IMAD.IADD R2, R3, 0x1, -R2 ;  /* 0x0000000103027824 */ /* 0x000fe200078e0a02 */
[----:B------:R-:W-:Y:S01]  /*0210*/  SHF.R.U32.HI R13, RZ, 0x1f, R0 ;  /* 0x0000001fff0d7819 */ /* 0x000fe20000011600 */
[----:B------:R-:W-:Y:S02]  /*0220*/  IMAD R6, R6, -0x7e, R7 ;  /* 0xffffff8206067824 */ /* 0x000fe400078e0207 */
[----:B------:R-:W-:Y:S01]  /*0230*/  IMAD R11, R11, 0x3e8240, R2 ;  /* 0x003e82400b0b7824 */ /* 0x000fe200078e0202 */
[----:B------:R-:W-:-:S03]  /*0240*/  LEA.HI R13, R0, R13, RZ, 0x1a ;  /* 0x0000000d000d7211 */ /* 0x000fc600078fd0ff */
[----:B------:R-:W-:Y:S02]  /*0250*/  IMAD R6, R6, 0x80, R11 ;  /* 0x0000008006067824 */ /* 0x000fe400078e020b */
[----:B------:R-:W-:Y:S02]  /*0260*/  IMAD R7, R13, -0x7e, R9 ;  /* 0xffffff820d077824 */ /* 0x000fe400078e0209 */
[----:B------:R-:W-:Y:S02]  /*0270*/  IMAD.MOV.U32 R9, RZ, RZ, RZ ;  /* 0x000000ffff097224 */ /* 0x000fe400078e00ff */
[----:B------:R-:W-:-:S04]  /*0280*/  IMAD R7, R7, 0x7e80, R6 ;  /* 0x00007e8007077824 */ /* 0x000fc800078e0206 */
[C---:B------:R-:W-:Y:S02]  /*0290*/  VIADD R15, R7.reuse, 0x40 ;  /* 0x00000040070f7836 */ /* 0x040fe40000000000 */
[C---:B------:R-:W-:Y:S02]  /*02a0*/  VIADD R17, R7.reuse, 0x80 ;  /* 0x0000008007117836 */ /* 0x040fe40000000000 */
[----:B-1----:R-:W-:-:S04]  /*02b0*/  IMAD.WIDE R12, R7, 0x4, R4 ;  /* 0x00000004070c7825 */ /* 0x002fc800078e0204 */
[--C-:B------:R-:W-:Y:S01]  /*02c0*/  IMAD.WIDE R14, R15, 0x4, R4.reuse ;  /* 0x000000040f0e7825 */ /* 0x100fe200078e0204 */
[----:B------:R1:W2:Y:S04]  /*02d0*/  @!P0 LDG.E.64 R20, desc[UR4][R12.64] ;  /* 0x000000040c148981 */ /* 0x0002a8000c1e1b00 */
[----:B------:R-:W2:Y:S01]  /*02e0*/  @!P0 LDG.E.64 R8, desc[UR4][R14.64] ;  /* 0x000000040e088981 */ /* 0x000ea2000c1e1b00 */
[----:B------:R-:W-:-:S05]  /*02f0*/  IMAD.WIDE R16, R17, 0x4, R4 ;  /* 0x0000000411107825 */ /* 0x000fca00078e0204 */
[----:B------:R-:W3:Y:S01]  /*0300*/  @!P0 LDG.E.64 R22, desc[UR4][R16.64] ;  /* 0x0000000410168981 */ /* 0x000ee2000c1e1b00 */
[----:B------:R-:W-:Y:S01]  /*0310*/  VIADD R19, R7, 0x3f40 ;  /* 0x00003f4007137836 */ /* 0x000fe20000000000 */
[----:B------:R-:W-:-:S03]  /*0320*/  CS2R R10, SRZ ;  /* 0x00000000000a7805 */ /* 0x000fc6000001ff00 */
[----:B------:R-:W-:-:S05]  /*0330*/  IMAD.WIDE R18, R19, 0x4, R4 ;  /* 0x0000000413127825 */ /* 0x000fca00078e0204 */
[----:B------:R-:W4:Y:S01]  /*0340*/  @!P0 LDG.E.64 R10, desc[UR4][R18.64] ;  /* 0x00000004120a8981 */ /* 0x000f22000c1e1b00 */
[----:B-1----:R-:W-:-:S04]  /*0350*/  VIADD R13, R7, 0x3f80 ;  /* 0x00003f80070d7836 */ /* 0x002fc80000000000 */
[----:B------:R-:W-:Y:S01]  /*0360*/  IMAD.WIDE R12, R13, 0x4, R4 ;  /* 0x000000040d0c7825 */ /* 0x000fe200078e0204 */
[C---:B--2---:R-:W-:Y:S02]  /*0370*/  FSETP.GT.AND P6, PT, R8.reuse, R20, PT ;  /* 0x000000140800720b */ /* 0x044fe40003fc4000 */
[C---:B------:R-:W-:Y:S02]  /*0380*/  FSETP.GT.AND P1, PT, R9.reuse, R21, PT ;  /* 0x000000150900720b */ /* 0x040fe40003f24000 */
[----:B------:R-:W-:Y:S02]  /*0390*/  FSETP.NAN.AND P3, PT, R8, R8, PT ;  /* 0x000000080800720b */ /* 0x000fe40003f68000 */
[----:B---3--:R-:W-:Y:S02]  /*03a0*/  FSETP.NAN.AND P2, PT, R22, R22, PT ;  /* 0x000000161600720b */ /* 0x008fe40003f48000 */
[----:B------:R-:W-:-:S05]  /*03b0*/  FSETP.NAN.AND P4, PT, R9, R9, PT ;  /* 0x000000090900720b */ /* 0x000fca0003f88000 */
[----:B------:R-:W-:Y:S02]  /*03c0*/  @!P6 SEL R8, R8, R20, P3 ;  /* 0x000000140808e207 */ /* 0x000fe40001800000 */
[----:B------:R-:W-:Y:S02]  /*03d0*/  FSETP.NAN.AND P3, PT, R23, R23, PT ;  /* 0x000000171700720b */ /* 0x000fe40003f68000 */
[----:B------:R-:W-:Y:S02]  /*03e0*/  @!P1 SEL R9, R9, R21, P4 ;  /* 0x0000001509099207 */ /* 0x000fe40002000000 */
[----:B------:R-:W-:Y:S02]  /*03f0*/  FSETP.GEU.AND P5, PT, R8, R22, PT ;  /* 0x000000160800720b */ /* 0x000fe40003fae000 */
[----:B------:R-:W-:Y:S02]  /*0400*/  FSETP.GEU.AND P4, PT, R9, R23, PT ;  /* 0x000000170900720b */ /* 0x000fe40003f8e000 */
[----:B------:R-:W-:-:S02]  /*0410*/  @!P2 SEL R22, R22, R8, !P5 ;  /* 0x000000081616a207 */ /* 0x000fc40006800000 */
[----:B----4-:R-:W-:Y:S02]  /*0420*/  FSETP.NAN.AND P2, PT, R11, R11, PT ;  /* 0x0000000b0b00720b */ /* 0x010fe40003f48000 */
[----:B------:R-:W-:Y:S02]  /*0430*/  P2R R6, PR, RZ, 0x20 ;  /* 0x00000020ff067803 */ /* 0x000fe40000000000 */
[----:B------:R-:W-:Y:S02]  /*0440*/  @!P3 SEL R23, R23, R9, !P4 ;  /* 0x000000091717b207 */ /* 0x000fe40006000000 */
[----:B------:R-:W-:Y:S02]  /*0450*/  CS2R R8, SRZ ;  /* 0x0000000000087805 */ /* 0x000fe4000001ff00 */
[----:B------:R-:W-:Y:S02]  /*0460*/  SEL R0, RZ, 0x1, !P1 ;  /* 0x00000001ff007807 */ /* 0x000fe40004800000 */
[----:B------:R-:W-:-:S02]  /*0470*/  FSETP.GEU.AND P5, PT, R23, R11, PT ;  /* 0x0000000b1700720b */ /* 0x000fc40003fae000 */
[-C--:B------:R-:W-:Y:S01]  /*0480*/  FSETP.GEU.AND P3, PT, R22, R10.reuse, PT ;  /* 0x0000000a1600720b */ /* 0x080fe20003f6e000 */
[----:B------:R-:W2:Y:S01]  /*0490*/  @!P0 LDG.E.64 R8, desc[UR4][R12.64] ;  /* 0x000000040c088981 */ /* 0x000ea2000c1e1b00 */
[----:B------:R-:W-:Y:S02]  /*04a0*/  P2R R15, PR, RZ, 0x20 ;  /* 0x00000020ff0f7803 */ /* 0x000fe40000000000 */
[----:B------:R-:W-:Y:S02]  /*04b0*/  @!P2 SEL R11, R11, R23, !P5 ;  /* 0x000000170b0ba207 */ /* 0x000fe40006800000 */
[----:B------:R-:W-:Y:S02]  /*04c0*/  FSETP.NAN.AND P2, PT, R10, R10, PT ;  /* 0x0000000a0a00720b */ /* 0x000fe40003f48000 */
[----:B------:R-:W-:-:S11]  /*04d0*/  P2R R2, PR, RZ, 0x8 ;  /* 0x00000008ff027803 */ /* 0x000fd60000000000 */
[----:B------:R-:W-:Y:S02]  /*04e0*/  @!P2 SEL R10, R10, R22, !P3 ;  /* 0x000000160a0aa207 */ /* 0x000fe40005800000 */
[-C--:B--2---:R-:W-:Y:S02]  /*04f0*/  FSETP.NAN.AND P1, PT, R8, R8.reuse, PT ;  /* 0x000000080800720b */ /* 0x084fe40003f28000 */
[----:B------:R-:W-:-:S04]  /*0500*/  FSETP.GEU.AND P3, PT, R10, R8, PT ;  /* 0x000000080a00720b */ /* 0x000fc80003f6e000 */
[----:B------:R-:W-:-:S07]  /*0510*/  P2R R14, PR, RZ, 0x8 ;  /* 0x00000008ff0e7803 */ /* 0x000fce0000000000 */
[----:B------:R-:W-:Y:S02]  /*0520*/  @!P1 SEL R8, R8, R10, !P3 ;  /* 0x0000000a08089207 */ /* 0x000fe40005800000 */
[-C--:B------:R-:W-:Y:S02]  /*0530*/  FSETP.NAN.AND P1, PT, R9, R9.reuse, PT ;  /* 0x000000090900720b */ /* 0x080fe40003f28000 */
[----:B------:R-:W-:Y:S02]  /*0540*/  ISETP.NE.AND P3, PT, R2, RZ, PT ;  /* 0x000000ff0200720c */ /* 0x000fe40003f65270 */
[----:B------:R-:W-:Y:S02]  /*0550*/  FSETP.GEU.AND P5, PT, R11, R9, PT ;  /* 0x000000090b00720b */ /* 0x000fe40003fae000 */
[----:B------:R-:W-:Y:S02]  /*0560*/  P2R R16, PR, RZ, 0x8 ;  /* 0x00000008ff107803 */ /* 0x000fe40000000000 */
[----:B------:R-:W-:Y:S01]  /*0570*/  ISETP.NE.AND P3, PT, R15, RZ, PT ;  /* 0x000000ff0f00720c */ /* 0x000fe20003f65270 */
[----:B------:R-:W-:-:S04]  /*0580*/  VIADD R15, R7, 0x3fc0 ;  /* 0x00003fc0070f7836 */ /* 0x000fc80000000000 */
[----:B------:R-:W-:Y:S02]  /*0590*/  @!P1 SEL R9, R9, R11, !P5 ;  /* 0x0000000b09099207 */ /* 0x000fe40006800000 */
[----:B------:R-:W-:Y:S01]  /*05a0*/  CS2R R10, SRZ ;  /* 0x00000000000a7805 */ /* 0x000fe2000001ff00 */
[----:B------:R-:W-:-:S05]  /*05b0*/  IMAD.WIDE R12, R15, 0x4, R4 ;  /* 0x000000040f0c7825 */ /* 0x000fca00078e0204 */
[----:B------:R1:W2:Y:S01]  /*05c0*/  @!P0 LDG.E.64 R10, desc[UR4][R12.64] ;  /* 0x000000040c0a8981 */ /* 0x0002a2000c1e1b00 */
[----:B------:R-:W-:Y:S01]  /*05d0*/  P2R R17, PR, RZ, 0x20 ;  /* 0x00000020ff117803 */ /* 0x000fe20000000000 */
[----:B------:R-:W-:-:S04]  /*05e0*/  VIADD R15, R7, 0x7e80 ;  /* 0x00007e80070f7836 */ /* 0x000fc80000000000 */
[----:B-1----:R-:W-:Y:S01]  /*05f0*/  IMAD.WIDE R12, R15, 0x4, R4 ;  /* 0x000000040f0c7825 */ /* 0x002fe200078e0204 */
[-C--:B--2---:R-:W-:Y:S02]  /*0600*/  FSETP.NAN.AND P1, PT, R11, R11.reuse, PT ;  /* 0x0000000b0b00720b */ /* 0x084fe40003f28000 */
[----:B------:R-:W-:Y:S02]  /*0610*/  FSETP.NAN.AND P5, PT, R10, R10, PT ;  /* 0x0000000a0a00720b */ /* 0x000fe40003fa8000 */
[----:B------:R-:W-:-:S09]  /*0620*/  FSETP.GEU.AND P2, PT, R9, R11, PT ;  /* 0x0000000b0900720b */ /* 0x000fd20003f4e000 */
[----:B------:R-:W-:Y:S02]  /*0630*/  @!P1 SEL R11, R11, R9, !P2 ;  /* 0x000000090b0b9207 */ /* 0x000fe40005000000 */
[----:B------:R-:W-:-:S04]  /*0640*/  FSETP.GEU.AND P1, PT, R8, R10, PT ;  /* 0x0000000a0800720b */ /* 0x000fc80003f2e000 */
[----:B------:R-:W-:Y:S02]  /*0650*/  @!P5 SEL R10, R10, R8, !P1 ;  /* 0x000000080a0ad207 */ /* 0x000fe40004800000 */
[----:B------:R-:W-:-:S06]  /*0660*/  CS2R R8, SRZ ;  /* 0x0000000000087805 */ /* 0x000fcc000001ff00 */
[----:B------:R1:W2:Y:S01]  /*0670*/  @!P0 LDG.E.64 R8, desc[UR4][R12.64] ;  /* 0x000000040c088981 */ /* 0x0002a2000c1e1b00 */
[----:B------:R-:W-:Y:S02]  /*0680*/  SEL R2, RZ, 0x1, !P6 ;  /* 0x00000001ff027807 */ /* 0x000fe40007000000 */
[----:B------:R-:W-:Y:S01]  /*0690*/  SEL R0, R0, 0x2, P4 ;  /* 0x0000000200007807 */ /* 0x000fe20002000000 */
[----:B-1----:R-:W-:-:S04]  /*06a0*/  VIADD R13, R7, 0x7ec0 ;  /* 0x00007ec0070d7836 */ /* 0x002fc80000000000 */
[----:B------:R-:W-:-:S04]  /*06b0*/  IMAD.WIDE R12, R13, 0x4, R4 ;  /* 0x000000040d0c7825 */ /* 0x000fc800078e0204 */
[----:B------:R-:W-:Y:S01]  /*06c0*/  VIADD R7, R7, 0x7f00 ;  /* 0x00007f0007077836 */ /* 0x000fe20000000000 */
[-C--:B--2---:R-:W-:Y:S02]  /*06d0*/  FSETP.NAN.AND P5, PT, R8, R8.reuse, PT ;  /* 0x000000080800720b */ /* 0x084fe40003fa8000 */
[----:B------:R-:W-:Y:S02]  /*06e0*/  FSETP.GEU.AND P6, PT, R10, R8, PT ;  /* 0x000000080a00720b */ /* 0x000fe40003fce000 */
[----:B------:R-:W-:-:S09]  /*06f0*/  FSETP.NAN.AND P4, PT, R9, R9, PT ;  /* 0x000000090900720b */ /* 0x000fd20003f88000 */
[----:B------:R-:W-:Y:S02]  /*0700*/  @!P5 SEL R8, R8, R10, !P6 ;  /* 0x0000000a0808d207 */ /* 0x000fe40007000000 */
[----:B------:R-:W-:-:S04]  /*0710*/  ISETP.NE.AND P5, PT, R6, RZ, PT ;  /* 0x000000ff0600720c */ /* 0x000fc80003fa5270 */
[----:B------:R-:W-:Y:S02]  /*0720*/  SEL R2, R2, 0x2, P5 ;  /* 0x0000000202027807 */ /* 0x000fe40002800000 */
[----:B------:R-:W-:-:S04]  /*0730*/  FSETP.GEU.AND P5, PT, R11, R9, PT ;  /* 0x000000090b00720b */ /* 0x000fc80003fae000 */
[----:B------:R-:W-:Y:S02]  /*0740*/  @!P4 SEL R9, R9, R11, !P5 ;  /* 0x0000000b0909c207 */ /* 0x000fe40006800000 */
[----:B------:R-:W-:-:S06]  /*0750*/  CS2R R10, SRZ ;  /* 0x00000000000a7805 */ /* 0x000fcc000001ff00 */
[----:B------:R1:W2:Y:S01]  /*0760*/  @!P0 LDG.E.64 R10, desc[UR4][R12.64] ;  /* 0x000000040c0a8981 */ /* 0x0002a2000c1e1b00 */
[----:B------:R-:W-:Y:S01]  /*0770*/  IMAD.WIDE R6, R7, 0x4, R4 ;  /* 0x0000000407067825 */ /* 0x000fe200078e0204 */
[----:B------:R-:W-:-:S06]  /*0780*/  CS2R R4, SRZ ;  /* 0x0000000000047805 */ /* 0x000fcc000001ff00 */
[----:B------:R3:W4:Y:S01]  /*0790*/  @!P0 LDG.E.64 R4, desc[UR4][R6.64] ;  /* 0x0000000406048981 */ /* 0x000722000c1e1b00 */
[----:B------:R-:W-:Y:S01]  /*07a0*/  SEL R0, R0, 0x3, P3 ;  /* 0x0000000300007807 */ /* 0x000fe20001800000 */
[----:B-1----:R-:W3:Y:S01]  /*07b0*/  LDC.64 R12, c[0x0][0x218] ;  /* 0x00008600ff0c7b82 */ /* 0x002ee20000000a00 */
[----:B------:R-:W-:-:S04]  /*07c0*/  ISETP.NE.AND P3, PT, R16, RZ, PT ;  /* 0x000000ff1000720c */ /* 0x000fc80003f65270 */
[----:B------:R-:W-:Y:S02]  /*07d0*/  SEL R2, R2, 0x3, P3 ;  /* 0x0000000302027807 */ /* 0x000fe40001800000 */
[----:B------:R-:W-:Y:S02]  /*07e0*/  ISETP.NE.AND P3, PT, R14, RZ, PT ;  /* 0x000000ff0e00720c */ /* 0x000fe40003f65270 */
[----:B------:R-:W-:Y:S02]  /*07f0*/  ISETP.NE.AND P4, PT, R17, RZ, PT ;  /* 0x000000ff1100720c */ /* 0x000fe40003f85270 */
[----:B------:R-:W-:Y:S02]  /*0800*/  SEL R2, R2, 0x4, P3 ;  /* 0x0000000402027807 */ /* 0x000fe40001800000 */
[----:B------:R-:W-:Y:S02]  /*0810*/  SEL R0, R0, 0x4, P4 ;  /* 0x0000000400007807 */ /* 0x000fe40002000000 */
[----:B------:R-:W-:-:S02]  /*0820*/  SEL R2, R2, 0x5, P1 ;  /* 0x0000000502027807 */ /* 0x000fc40000800000 */
[----:B------:R-:W-:Y:S02]  /*0830*/  SEL R0, R0, 0x5, P2 ;  /* 0x0000000500007807 */ /* 0x000fe40001000000 */
[----:B------:R-:W-:Y:S02]  /*0840*/  SEL R2, R2, 0x6, P6 ;  /* 0x0000000602027807 */ /* 0x000fe40003000000 */
[----:B------:R-:W-:Y:S01]  /*0850*/  SEL R0, R0, 0x6, P5 ;  /* 0x0000000600007807 */ /* 0x000fe20002800000 */
[----:B---3--:R-:W-:Y:S01]  /*0860*/  IMAD.WIDE R6, R3, 0x4, R12 ;  /* 0x0000000403067825 */ /* 0x008fe200078e020c */
[-C--:B--2---:R-:W-:Y:S02]  /*0870*/  FSETP.NAN.AND P3, PT, R10, R10.reuse, PT ;  /* 0x0000000a0a00720b */ /* 0x084fe40003f68000 */
[----:B------:R-:W-:Y:S02]  /*0880*/  FSETP.NAN.AND P4, PT, R11, R11, PT ;  /* 0x0000000b0b00720b */ /* 0x000fe40003f88000 */
[----:B------:R-:W-:-:S02]  /*0890*/  FSETP.GEU.AND P1, PT, R8, R10, PT ;  /* 0x0000000a0800720b */ /* 0x000fc40003f2e000 */
[----:B----4-:R-:W-:Y:S02]  /*08a0*/  FSETP.NAN.AND P2, PT, R4, R4, PT ;  /* 0x000000040400720b */ /* 0x010fe40003f48000 */
[----:B------:R-:W-:-:S05]  /*08b0*/  FSETP.NAN.AND P6, PT, R5, R5, PT ;  /* 0x000000050500720b */ /* 0x000fca0003fc8000 */
[----:B------:R-:W-:Y:S02]  /*08c0*/  @!P3 SEL R10, R10, R8, !P1 ;  /* 0x000000080a0ab207 */ /* 0x000fe40004800000 */
[----:B------:R-:W-:-:S04]  /*08d0*/  FSETP.GEU.AND P3, PT, R9, R11, PT ;  /* 0x0000000b0900720b */ /* 0x000fc80003f6e000 */
[----:B------:R-:W-:Y:S02]  /*08e0*/  @!P4 SEL R11, R11, R9, !P3 ;  /* 0x000000090b0bc207 */ /* 0x000fe40005800000 */
[----:B------:R-:W-:Y:S02]  /*08f0*/  FSETP.GEU.AND P5, PT, R10, R4, PT ;  /* 0x000000040a00720b */ /* 0x000fe40003fae000 */
[----:B------:R-:W-:Y:S02]  /*0900*/  SEL R2, R2, 0x7, P1 ;  /* 0x0000000702027807 */ /* 0x000fe40000800000 */
[----:B------:R-:W-:Y:S02]  /*0910*/  FSETP.GEU.AND P4, PT, R11, R5, PT ;  /* 0x000000050b00720b */ /* 0x000fe40003f8e000 */
[----:B------:R-:W-:Y:S02]  /*0920*/  SEL R0, R0, 0x7, P3 ;  /* 0x0000000700007807 */ /* 0x000fe40001800000 */
[----:B------:R-:W-:-:S02]  /*0930*/  SEL R8, R2, 0x8, P5 ;  /* 0x0000000802087807 */ /* 0x000fc40002800000 */
[----:B------:R-:W-:Y:S02]  /*0940*/  @!P2 SEL R4, R4, R10, !P5 ;  /* 0x0000000a0404a207 */ /* 0x000fe40006800000 */
[----:B------:R-:W-:Y:S02]  /*0950*/  @!P6 SEL R5, R5, R11, !P4 ;  /* 0x0000000b0505e207 */ /* 0x000fe40006000000 */
[----:B------:R-:W-:Y:S02]  /*0960*/  IADD3 R2, P1, R3, UR6, RZ ;  /* 0x0000000603027c10 */ /* 0x000fe4000ff3e0ff */
[----:B------:R-:W-:Y:S02]  /*0970*/  SEL R9, R0, 0x8, P4 ;  /* 0x0000000800097807 */ /* 0x000fe40002000000 */
[----:B------:R-:W-:Y:S01]  /*0980*/  LOP3.LUT R0, R8, 0xff, RZ, 0xc0, !PT ;  /* 0x000000ff08007812 */ /* 0x000fe200078ec0ff */
[----:B------:R1:W-:Y:S01]  /*0990*/  @!P0 STG.E.64 desc[UR4][R6.64], R4 ;  /* 0x0000000406008986 */ /* 0x0003e2000c101b04 */
[----:B------:R-:W-:-:S03]  /*09a0*/  LEA.HI.X.SX32 R3, R3, UR7, 0x1, P1 ;  /* 0x0000000703037c11 */ /* 0x000fc600088f0eff */
[----:B------:R-:W-:Y:S01]  /*09b0*/  IMAD R9, R9, 0x100, R0 ;  /* 0x0000010009097824 */ /* 0x000fe200078e0200 */
[----:B------:R-:W-:Y:S06]  /*09c0*/  @P0 EXIT ;  /* 0x000000000000094d */ /* 0x000fec0003800000 */
[----:B------:R-:W-:Y:S01]  /*09d0*/  STG.E.U16 desc[UR4][R2.64], R9 ;  /* 0x0000000902007986 */ /* 0x000fe2000c101504 */
[----:B------:R-:W-:Y:S05]  /*09e0*/  EXIT ;  /* 0x000000000000794d */ /* 0x000fea0003800000 */
.L_x_0:
[----:B------:R-:W-:-:S00]  /*09f0*/  BRA `(.L_x_0) ;  /* 0xfffffffc00fc7947 */ /* 0x000fc0000383ffff */
[----:B------:R-:W-:-:S00]  /*0a00*/  NOP ;  /* 0x0000000000007918 */ /* 0x000fc00000000000 */
[----:B------:R-:W-:-:S00]  /*0a10*/  NOP ;  /* 0x0000000000007918 */ /* 0x000fc00000000000 */
[----:B------:R-:W-:-:S00]  /*0a20*/  NOP ;  /* 0x0000000000007918 */ /* 0x000fc00000000000 */
[----:B------:R-:W-:-:S00]  /*0a30*/  NOP ;  /* 0x0000000000007918 */ /* 0x000fc00000000000 */
[----:B------:R-:W-:-:S00]  /*0a40*/  NOP ;  /* 0x0000000000007918 */ /* 0x000fc00000000000 */
[----:B------:R-:W-:-:S00]  /*0a50*/  NOP ;  /* 0x0000000000007918 */ /* 0x000fc00000000000 */
[----:B------:R-:W-:-:S00]  /*0a60*/  NOP ;  /* 0x0000000000007918 */ /* 0x000fc00000000000 */
[----:B------:R-:W-:-:S00]  /*0a70*/  NOP ;  /* 0x0000000000007918 */ /* 0x000fc00000000000 */
.L_x_1:


//--------------------- .nv.constant0.triton_poi_fused_max_pool2d_with_indices_22 --------------------------
	.section	.nv.constant0.triton_poi_fused_max_pool2d_with_indices_22,"a",@progbits
	.sectionflags	@""
	.align	4
.nv.constant0.triton_poi_fused_max_pool2d_with_indices_22:
	.zero		556
